	.headerflags	@"EF_CUDA_TEXMODE_UNIFIED EF_CUDA_64BIT_ADDRESS EF_CUDA_ACCELERATORS EF_CUDA_SM90 EF_CUDA_VIRTUAL_SM(EF_CUDA_SM90)"
	.elftype	@"ET_EXEC"


//--------------------- .nv.info                  --------------------------
	.section	.nv.info,"",@"SHT_CUDA_INFO"
	.align	4


	//----- nvinfo : EIATTR_REGCOUNT
	.align		4
        /*0000*/ 	.byte	0x04, 0x2f
        /*0002*/ 	.short	(.L_2 - .L_1)
	.align		4
.L_1:
        /*0004*/ 	.word	index@(triton_poi_fused_add_convolution_elu_14)
        /*0008*/ 	.word	0x00000016


	//----- nvinfo : EIATTR_MIN_STACK_SIZE
	.align		4
.L_2:
        /*000c*/ 	.byte	0x04, 0x12
        /*000e*/ 	.short	(.L_4 - .L_3)
	.align		4
.L_3:
        /*0010*/ 	.word	index@(triton_poi_fused_add_convolution_elu_14)
        /*0014*/ 	.word	0x00000000


	//----- nvinfo : EIATTR_FRAME_SIZE
	.align		4
.L_4:
        /*0018*/ 	.byte	0x04, 0x11
        /*001a*/ 	.short	(.L_6 - .L_5)
	.align		4
.L_5:
        /*001c*/ 	.word	index@(triton_poi_fused_add_convolution_elu_14)
        /*0020*/ 	.word	0x00000000


	//----- nvinfo : EIATTR_MIN_STACK_SIZE
	.align		4
.L_6:
        /*0024*/ 	.byte	0x04, 0x12
        /*0026*/ 	.short	(.L_8 - .L_7)
	.align		4
.L_7:
        /*0028*/ 	.word	index@(triton_poi_fused_add_convolution_elu_14)
        /*002c*/ 	.word	0x00000000
.L_8:


//--------------------- .nv.info.triton_poi_fused_add_convolution_elu_14 --------------------------
	.section	.nv.info.triton_poi_fused_add_convolution_elu_14,"",@"SHT_CUDA_INFO"
	.sectionflags	@""
	.align	4


	//----- nvinfo : EIATTR_CUDA_API_VERSION
	.align		4
        /*0000*/ 	.byte	0x04, 0x37
        /*0002*/ 	.short	(.L_10 - .L_9)
.L_9:
        /*0004*/ 	.word	0x0000007c


	//----- nvinfo : EIATTR_KPARAM_INFO
	.align		4
.L_10:
        /*0008*/ 	.byte	0x04, 0x17
        /*000a*/ 	.short	(.L_12 - .L_11)
.L_11:
        /*000c*/ 	.word	0x00000000
        /*0010*/ 	.short	0x0005
        /*0012*/ 	.short	0x0028
        /*0014*/ 	.byte	0x00, 0xf0, 0x11, 0x00


	//----- nvinfo : EIATTR_KPARAM_INFO
	.align		4
.L_12:
        /*0018*/ 	.byte	0x04, 0x17
        /*001a*/ 	.short	(.L_14 - .L_13)
.L_13:
        /*001c*/ 	.word	0x00000000
        /*0020*/ 	.short	0x0004
        /*0022*/ 	.short	0x0020
        /*0024*/ 	.byte	0x00, 0xf4, 0x21, 0x00


	//----- nvinfo : EIATTR_KPARAM_INFO
	.align		4
.L_14:
        /*0028*/ 	.byte	0x04, 0x17
        /*002a*/ 	.short	(.L_16 - .L_15)
.L_15:
        /*002c*/ 	.word	0x00000000
        /*0030*/ 	.short	0x0003
        /*0032*/ 	.short	0x0018
        /*0034*/ 	.byte	0x00, 0xf4, 0x21, 0x00


	//----- nvinfo : EIATTR_KPARAM_INFO
	.align		4
.L_16:
        /*0038*/ 	.byte	0x04, 0x17
        /*003a*/ 	.short	(.L_18 - .L_17)
.L_17:
        /*003c*/ 	.word	0x00000000
        /*0040*/ 	.short	0x0002
        /*0042*/ 	.short	0x0010
        /*0044*/ 	.byte	0x00, 0xf4, 0x21, 0x00


	//----- nvinfo : EIATTR_KPARAM_INFO
	.align		4
.L_18:
        /*0048*/ 	.byte	0x04, 0x17
        /*004a*/ 	.short	(.L_20 - .L_19)
.L_19:
        /*004c*/ 	.word	0x00000000
        /*0050*/ 	.short	0x0001
        /*0052*/ 	.short	0x0008
        /*0054*/ 	.byte	0x00, 0xf4, 0x21, 0x00


	//----- nvinfo : EIATTR_KPARAM_INFO
	.align		4
.L_20:
        /*0058*/ 	.byte	0x04, 0x17
        /*005a*/ 	.short	(.L_22 - .L_21)
.L_21:
        /*005c*/ 	.word	0x00000000
        /*0060*/ 	.short	0x0000
        /*0062*/ 	.short	0x0000
        /*0064*/ 	.byte	0x00, 0xf4, 0x21, 0x00


	//----- nvinfo : EIATTR_SPARSE_MMA_MASK
	.align		4
.L_22:
        /*0068*/ 	.byte	0x03, 0x50
        /*006a*/ 	.short	0x0000


	//----- nvinfo : EIATTR_MAXREG_COUNT
	.align		4
        /*006c*/ 	.byte	0x03, 0x1b
        /*006e*/ 	.short	0x00ff


	//----- nvinfo : EIATTR_EXIT_INSTR_OFFSETS
	.align		4
        /*0070*/ 	.byte	0x04, 0x1c
        /*0072*/ 	.short	(.L_24 - .L_23)


	//   ....[0]....
.L_23:
        /*0074*/ 	.word	0x00000620


	//----- nvinfo : EIATTR_REQNTID
	.align		4
.L_24:
        /*0078*/ 	.byte	0x04, 0x10
        /*007a*/ 	.short	(.L_26 - .L_25)
.L_25:
        /*007c*/ 	.word	0x00000080
        /*0080*/ 	.word	0x00000001
        /*0084*/ 	.word	0x00000001


	//----- nvinfo : EIATTR_CBANK_PARAM_SIZE
	.align		4
.L_26:
        /*0088*/ 	.byte	0x03, 0x19
        /*008a*/ 	.short	0x002c


	//----- nvinfo : EIATTR_PARAM_CBANK
	.align		4
        /*008c*/ 	.byte	0x04, 0x0a
        /*008e*/ 	.short	(.L_28 - .L_27)
	.align		4
.L_27:
        /*0090*/ 	.word	index@(.nv.constant0.triton_poi_fused_add_convolution_elu_14)
        /*0094*/ 	.short	0x0210
        /*0096*/ 	.short	0x002c


	//----- nvinfo : EIATTR_SW_WAR
	.align		4
.L_28:
        /*0098*/ 	.byte	0x04, 0x36
        /*009a*/ 	.short	(.L_30 - .L_29)
.L_29:
        /*009c*/ 	.word	0x00000008
.L_30:


//--------------------- .nv.callgraph             --------------------------
	.section	.nv.callgraph,"",@"SHT_CUDA_CALLGRAPH"
	.align	4
	.sectionentsize	8
	.align		4
        /*0000*/ 	.word	0x00000000
	.align		4
        /*0004*/ 	.word	0xffffffff
	.align		4
        /*0008*/ 	.word	0x00000000
	.align		4
        /*000c*/ 	.word	0xfffffffe
	.align		4
        /*0010*/ 	.word	0x00000000
	.align		4
        /*0014*/ 	.word	0xfffffffd
	.align		4
        /*0018*/ 	.word	0x00000000
	.align		4
        /*001c*/ 	.word	0xfffffffc


//--------------------- .nv.constant4             --------------------------
	.section	.nv.constant4,"a",@progbits
	.align	8
	.align		8
.nv.constant4:
        /*0000*/ 	.dword	_$_str


//--------------------- .text.triton_poi_fused_add_convolution_elu_14 --------------------------
	.section	.text.triton_poi_fused_add_convolution_elu_14,"ax",@progbits
	.align	128
        .global         triton_poi_fused_add_convolution_elu_14
        .type           triton_poi_fused_add_convolution_elu_14,@function
        .size           triton_poi_fused_add_convolution_elu_14,(.L_x_1 - triton_poi_fused_add_convolution_elu_14)
        .other          triton_poi_fused_add_convolution_elu_14,@"STO_CUDA_ENTRY STV_DEFAULT"
triton_poi_fused_add_convolution_elu_14:
.text.triton_poi_fused_add_convolution_elu_14:
[----:B------:R-:W-:Y:S01]  /*0000*/  LDC R1, c[0x0][0x28] ;  /* 0x00000a00ff017b82 */ /* 0x000fe20000000800 */
[----:B------:R-:W1:Y:S07]  /*0010*/  S2R R0, SR_TID.X ;  /* 0x0000000000007919 */ /* 0x000e6e0000002100 */
[----:B------:R-:W2:Y:S01]  /*0020*/  LDC.64 R6, c[0x0][0x228] ;  /* 0x00008a00ff067b82 */ /* 0x000ea20000000a00 */
[----:B------:R-:W-:Y:S01]  /*0030*/  ULDC.64 UR4, c[0x0][0x208] ;  /* 0x0000820000047ab9 */ /* 0x000fe20000000a00 */
[----:B------:R-:W3:Y:S06]  /*0040*/  S2R R3, SR_CTAID.X ;  /* 0x0000000000037919 */ /* 0x000eec0000002500 */
[----:B------:R-:W4:Y:S01]  /*0050*/  LDC.64 R8, c[0x0][0x218] ;  /* 0x00008600ff087b82 */ /* 0x000f220000000a00 */
[----:B-1----:R-:W-:-:S02]  /*0060*/  SHF.L.U32 R0, R0, 0x1, RZ ;  /* 0x0000000100007819 */ /* 0x002fc400000006ff */
[----:B---3--:R-:W-:Y:S02]  /*0070*/  SHF.R.S32.HI R5, RZ, 0x17, R3 ;  /* 0x00000017ff057819 */ /* 0x008fe40000011403 */
[----:B------:R-:W-:Y:S02]  /*0080*/  LOP3.LUT R0, R0, 0xfe, RZ, 0xc0, !PT ;  /* 0x000000fe00007812 */ /* 0x000fe400078ec0ff */
[----:B------:R-:W-:Y:S02]  /*0090*/  SGXT R5, R5, 0x1 ;  /* 0x000000010505781a */ /* 0x000fe40000000200 */
[----:B------:R-:W-:Y:S02]  /*00a0*/  LEA R0, R3, R0, 0x8 ;  /* 0x0000000003007211 */ /* 0x000fe400078e40ff */
[----:B------:R-:W1:Y:S02]  /*00b0*/  LDC.64 R2, c[0x0][0x220] ;  /* 0x00008800ff027b82 */ /* 0x000e640000000a00 */
[----:B------:R-:W-:-:S02]  /*00c0*/  LEA.HI R10, R5, R0, RZ, 0x4 ;  /* 0x00000000050a7211 */ /* 0x000fc400078f20ff */
[----:B------:R-:W-:Y:S02]  /*00d0*/  SHF.R.S32.HI R13, RZ, 0x1f, R0 ;  /* 0x0000001fff0d7819 */ /* 0x000fe40000011400 */
[--C-:B------:R-:W-:Y:S02]  /*00e0*/  SHF.R.S32.HI R11, RZ, 0x4, R10.reuse ;  /* 0x00000004ff0b7819 */ /* 0x100fe4000001140a */
[----:B------:R-:W3:Y:S01]  /*00f0*/  LDC.64 R4, c[0x0][0x210] ;  /* 0x00008400ff047b82 */ /* 0x000ee20000000a00 */
[----:B------:R-:W-:Y:S02]  /*0100*/  LEA.HI R13, R13, R0, RZ, 0xe ;  /* 0x000000000d0d7211 */ /* 0x000fe400078f70ff */
[----:B------:R-:W-:Y:S02]  /*0110*/  SHF.R.S32.HI R10, RZ, 0x1f, R10 ;  /* 0x0000001fff0a7819 */ /* 0x000fe4000001140a */
[----:B------:R-:W-:Y:S02]  /*0120*/  LOP3.LUT R15, R13, 0xffffc000, RZ, 0xc0, !PT ;  /* 0xffffc0000d0f7812 */ /* 0x000fe400078ec0ff */
[----:B------:R-:W-:-:S02]  /*0130*/  LEA.HI R10, R10, R11, RZ, 0xa ;  /* 0x0000000b0a0a7211 */ /* 0x000fc400078f50ff */
[----:B------:R-:W-:Y:S02]  /*0140*/  SHF.R.S32.HI R13, RZ, 0xe, R13 ;  /* 0x0000000eff0d7819 */ /* 0x000fe4000001140d */
[----:B------:R-:W-:Y:S02]  /*0150*/  IADD3 R12, R0, -R15, RZ ;  /* 0x8000000f000c7210 */ /* 0x000fe40007ffe0ff */
[----:B------:R-:W-:-:S03]  /*0160*/  LOP3.LUT R10, R10, 0xfffffc00, RZ, 0xc0, !PT ;  /* 0xfffffc000a0a7812 */ /* 0x000fc600078ec0ff */
[----:B------:R-:W-:Y:S01]  /*0170*/  IMAD R13, R13, 0x6000, R12 ;  /* 0x000060000d0d7824 */ /* 0x000fe200078e020c */
[----:B------:R-:W-:-:S03]  /*0180*/  IADD3 R11, R11, -R10, RZ ;  /* 0x8000000a0b0b7210 */ /* 0x000fc60007ffe0ff */
[----:B--2---:R-:W-:-:S04]  /*0190*/  IMAD.WIDE R14, R13, 0x4, R6 ;  /* 0x000000040d0e7825 */ /* 0x004fc800078e0206 */
[----:B----4-:R-:W-:Y:S02]  /*01a0*/  IMAD.WIDE R10, R11, 0x4, R8 ;  /* 0x000000040b0a7825 */ /* 0x010fe400078e0208 */
[----:B------:R-:W2:Y:S02]  /*01b0*/  LDG.E.64 R14, desc[UR4][R14.64] ;  /* 0x000000040e0e7981 */ /* 0x000ea4000c1e1b00 */
[C---:B-1----:R-:W-:Y:S02]  /*01c0*/  IMAD.WIDE R12, R0.reuse, 0x4, R2 ;  /* 0x00000004000c7825 */ /* 0x042fe400078e0202 */
[----:B------:R-:W4:Y:S02]  /*01d0*/  LDG.E.EL R10, desc[UR4][R10.64] ;  /* 0x000000040a0a7981 */ /* 0x000f24000c2e1900 */
[----:B---3--:R-:W-:Y:S02]  /*01e0*/  IMAD.WIDE R2, R0, 0x4, R4 ;  /* 0x0000000400027825 */ /* 0x008fe400078e0204 */
[----:B------:R-:W2:Y:S04]  /*01f0*/  LDG.E.64 R12, desc[UR4][R12.64] ;  /* 0x000000040c0c7981 */ /* 0x000ea8000c1e1b00 */
[----:B------:R-:W4:Y:S01]  /*0200*/  LDG.E.64 R8, desc[UR4][R2.64] ;  /* 0x0000000402087981 */ /* 0x000f22000c1e1b00 */
[----:B--2---:R-:W-:Y:S01]  /*0210*/  FADD R6, R12, R14 ;  /* 0x0000000e0c067221 */ /* 0x004fe20000000000 */
[--C-:B----4-:R-:W-:Y:S01]  /*0220*/  FADD R7, R8, R10.reuse ;  /* 0x0000000a08077221 */ /* 0x110fe20000000000 */
[----:B------:R-:W-:Y:S01]  /*0230*/  FADD R8, R13, R15 ;  /* 0x0000000f0d087221 */ /* 0x000fe20000000000 */
[----:B------:R-:W-:-:S02]  /*0240*/  FADD R9, R9, R10 ;  /* 0x0000000a09097221 */ /* 0x000fc40000000000 */
[----:B------:R-:W-:Y:S02]  /*0250*/  FADD R4, R6, R7 ;  /* 0x0000000706047221 */ /* 0x000fe40000000000 */
[----:B------:R-:W-:Y:S02]  /*0260*/  FADD R5, R9, R8 ;  /* 0x0000000809057221 */ /* 0x000fe40000000000 */
[----:B------:R-:W-:Y:S02]  /*0270*/  FMUL R16, R4, 1.4426950216293334961 ;  /* 0x3fb8aa3b04107820 */ /* 0x000fe40000400000 */
[----:B------:R-:W-:-:S04]  /*0280*/  FMUL R12, R5, 1.4426950216293334961 ;  /* 0x3fb8aa3b050c7820 */ /* 0x000fc80000400000 */
[----:B------:R-:W1:Y:S01]  /*0290*/  FRND R16, R16 ;  /* 0x0000001000107307 */ /* 0x000e620000201000 */
[----:B------:R-:W-:Y:S01]  /*02a0*/  FADD.FTZ R10, |R4|, -RZ ;  /* 0x800000ff040a7221 */ /* 0x000fe20000010200 */
[----:B------:R-:W-:-:S06]  /*02b0*/  FADD.FTZ R11, |R5|, -RZ ;  /* 0x800000ff050b7221 */ /* 0x000fcc0000010200 */
[----:B------:R-:W2:Y:S01]  /*02c0*/  FRND R12, R12 ;  /* 0x0000000c000c7307 */ /* 0x000ea20000201000 */
[----:B------:R-:W-:Y:S02]  /*02d0*/  FSETP.GEU.AND P0, PT, R10, 0.40999999642372131348, PT ;  /* 0x3ed1eb850a00780b */ /* 0x000fe40003f0e000 */
[----:B------:R-:W-:Y:S01]  /*02e0*/  FSETP.GEU.AND P1, PT, R11, 0.40999999642372131348, PT ;  /* 0x3ed1eb850b00780b */ /* 0x000fe20003f2e000 */
[----:B------:R-:W-:Y:S01]  /*02f0*/  HFMA2.MMA R15, -RZ, RZ, 0.83837890625, -4044 ;  /* 0x3ab5ebe6ff0f7435 */ /* 0x000fe200000001ff */
[----:B-1----:R-:W-:-:S04]  /*0300*/  FSEL R11, R16, RZ, P0 ;  /* 0x000000ff100b7208 */ /* 0x002fc80000000000 */
[C---:B------:R-:W-:Y:S02]  /*0310*/  FSETP.NEU.AND P3, PT, R11.reuse, 128, PT ;  /* 0x430000000b00780b */ /* 0x040fe40003f6d000 */
[----:B--2---:R-:W-:Y:S01]  /*0320*/  FSEL R10, R12, RZ, P1 ;  /* 0x000000ff0c0a7208 */ /* 0x004fe20000800000 */
[C---:B------:R-:W-:Y:S01]  /*0330*/  FFMA.FTZ R14, -R11.reuse, 0.693145751953125, R4 ;  /* 0x3f3172000b0e7823 */ /* 0x040fe20000010104 */
[----:B------:R-:W-:-:S03]  /*0340*/  FSEL R12, R11, 127, P3 ;  /* 0x42fe00000b0c7808 */ /* 0x000fc60001800000 */
[C---:B------:R-:W-:Y:S01]  /*0350*/  FFMA.FTZ R13, -R10.reuse, 0.693145751953125, R5 ;  /* 0x3f3172000a0d7823 */ /* 0x040fe20000010105 */
[----:B------:R-:W-:Y:S01]  /*0360*/  FFMA.FTZ R11, -R11, 1.428606765330187045e-06, R14 ;  /* 0x35bfbe8e0b0b7823 */ /* 0x000fe2000001010e */
[C---:B------:R-:W-:Y:S02]  /*0370*/  FSETP.NEU.AND P2, PT, R10.reuse, 128, PT ;  /* 0x430000000a00780b */ /* 0x040fe40003f4d000 */
[C---:B------:R-:W-:Y:S01]  /*0380*/  FFMA.FTZ R18, -R10.reuse, 1.428606765330187045e-06, R13 ;  /* 0x35bfbe8e0a127823 */ /* 0x040fe2000001010d */
[CC--:B------:R-:W-:Y:S01]  /*0390*/  FFMA.FTZ R16, R11.reuse, R15.reuse, 0.0083824126049876213074 ;  /* 0x3c0956630b107423 */ /* 0x0c0fe2000001000f */
[----:B------:R-:W-:Y:S02]  /*03a0*/  FSEL R13, R10, 127, P2 ;  /* 0x42fe00000a0d7808 */ /* 0x000fe40001000000 */
[C---:B------:R-:W-:Y:S01]  /*03b0*/  FFMA.FTZ R15, R18.reuse, R15, 0.0083824126049876213074 ;  /* 0x3c095663120f7423 */ /* 0x040fe2000001000f */
[C---:B------:R-:W-:Y:S01]  /*03c0*/  FFMA.FTZ R16, R11.reuse, R16, 0.041667830199003219604 ;  /* 0x3d2aabe30b107423 */ /* 0x040fe20000010010 */
[----:B------:R-:W1:Y:S02]  /*03d0*/  MUFU.EX2 R14, R12 ;  /* 0x0000000c000e7308 */ /* 0x000e640000000800 */
[----:B------:R-:W-:Y:S01]  /*03e0*/  FFMA.FTZ R17, R18, R15, 0.041667830199003219604 ;  /* 0x3d2aabe312117423 */ /* 0x000fe2000001000f */
[----:B------:R-:W-:-:S05]  /*03f0*/  FFMA.FTZ R16, R11, R16, 0.16666397452354431152 ;  /* 0x3e2aa9f60b107423 */ /* 0x000fca0000010010 */
[----:B------:R-:W2:Y:S01]  /*0400*/  MUFU.EX2 R15, R13 ;  /* 0x0000000d000f7308 */ /* 0x000ea20000000800 */
[----:B------:R-:W-:Y:S01]  /*0410*/  FFMA.FTZ R17, R18, R17, 0.16666397452354431152 ;  /* 0x3e2aa9f612117423 */ /* 0x000fe20000010011 */
[----:B------:R-:W-:-:S03]  /*0420*/  FFMA.FTZ R16, R11, R16, 0.49999994039535522461 ;  /* 0x3efffffe0b107423 */ /* 0x000fc60000010010 */
[----:B------:R-:W-:Y:S01]  /*0430*/  FFMA.FTZ R17, R18, R17, 0.49999994039535522461 ;  /* 0x3efffffe12117423 */ /* 0x000fe20000010011 */
[----:B------:R-:W-:-:S03]  /*0440*/  FMUL R16, R11, R16 ;  /* 0x000000100b107220 */ /* 0x000fc60000400000 */
[C---:B------:R-:W-:Y:S01]  /*0450*/  FMUL R19, R18.reuse, R17 ;  /* 0x0000001112137220 */ /* 0x040fe20000400000 */
[----:B------:R-:W-:Y:S02]  /*0460*/  FFMA.FTZ R17, R11, R16, R11 ;  /* 0x000000100b117223 */ /* 0x000fe4000001000b */
[----:B------:R-:W3:Y:S01]  /*0470*/  LDC.64 R10, c[0x0][0x230] ;  /* 0x00008c00ff0a7b82 */ /* 0x000ee20000000a00 */
[----:B------:R-:W-:Y:S01]  /*0480*/  FFMA.FTZ R18, R18, R19, R18 ;  /* 0x0000001312127223 */ /* 0x000fe20000010012 */
[----:B-1----:R-:W-:Y:S01]  /*0490*/  FADD R19, R14, -1 ;  /* 0xbf8000000e137421 */ /* 0x002fe20000000000 */
[C---:B--2---:R-:W-:Y:S01]  /*04a0*/  FADD R16, R15.reuse, -1 ;  /* 0xbf8000000f107421 */ /* 0x044fe20000000000 */
[----:B------:R-:W-:Y:S02]  /*04b0*/  FSETP.NEU.AND P0, PT, R4, RZ, PT ;  /* 0x000000ff0400720b */ /* 0x000fe40003f0d000 */
[----:B------:R-:W-:Y:S01]  /*04c0*/  FFMA.FTZ R14, R14, R17, R19 ;  /* 0x000000110e0e7223 */ /* 0x000fe20000010013 */
[----:B------:R-:W-:Y:S01]  /*04d0*/  FFMA.FTZ R15, R15, R18, R16 ;  /* 0x000000120f0f7223 */ /* 0x000fe20000010010 */
[----:B------:R-:W-:-:S02]  /*04e0*/  FSETP.NEU.AND P1, PT, R5, RZ, PT ;  /* 0x000000ff0500720b */ /* 0x000fc40003f2d000 */
[----:B------:R-:W-:Y:S01]  /*04f0*/  FSETP.GT.AND P4, PT, R13, 128, PT ;  /* 0x430000000d00780b */ /* 0x000fe20003f84000 */
[----:B------:R-:W-:Y:S01]  /*0500*/  @!P2 FADD R15, R15, R15 ;  /* 0x0000000f0f0fa221 */ /* 0x000fe20000000000 */
[----:B------:R-:W-:Y:S01]  /*0510*/  @!P3 FADD R14, R14, R14 ;  /* 0x0000000e0e0eb221 */ /* 0x000fe20000000000 */
[C---:B------:R-:W-:Y:S02]  /*0520*/  FSETP.GT.AND P3, PT, R12.reuse, 128, PT ;  /* 0x430000000c00780b */ /* 0x040fe40003f64000 */
[----:B------:R-:W-:Y:S02]  /*0530*/  FSETP.GEU.AND P2, PT, R13, -25, PT ;  /* 0xc1c800000d00780b */ /* 0x000fe40003f4e000 */
[----:B------:R-:W-:Y:S02]  /*0540*/  FSEL R15, R15, +INF , !P4 ;  /* 0x7f8000000f0f7808 */ /* 0x000fe40006000000 */
[----:B------:R-:W-:Y:S02]  /*0550*/  FSETP.GEU.AND P4, PT, R12, -25, PT ;  /* 0xc1c800000c00780b */ /* 0x000fe40003f8e000 */
[----:B------:R-:W-:Y:S01]  /*0560*/  FSEL R14, R14, +INF , !P3 ;  /* 0x7f8000000e0e7808 */ /* 0x000fe20005800000 */
[----:B------:R-:W-:Y:S01]  /*0570*/  FADD R13, R4, R4 ;  /* 0x00000004040d7221 */ /* 0x000fe20000000000 */
[----:B------:R-:W-:Y:S01]  /*0580*/  FSEL R12, R15, -1, P2 ;  /* 0xbf8000000f0c7808 */ /* 0x000fe20001000000 */
[----:B------:R-:W-:Y:S01]  /*0590*/  @!P1 FADD R12, R5, R5 ;  /* 0x00000005050c9221 */ /* 0x000fe20000000000 */
[----:B------:R-:W-:-:S02]  /*05a0*/  @P0 FSEL R13, R14, -1, P4 ;  /* 0xbf8000000e0d0808 */ /* 0x000fc40002000000 */
[----:B------:R-:W-:Y:S02]  /*05b0*/  FSETP.GT.AND P2, PT, R7, -R6, PT ;  /* 0x800000060700720b */ /* 0x000fe40003f44000 */
[----:B------:R-:W-:Y:S01]  /*05c0*/  FSETP.GT.AND P0, PT, R9, -R8, PT ;  /* 0x800000080900720b */ /* 0x000fe20003f04000 */
[----:B---3--:R-:W-:Y:S01]  /*05d0*/  IMAD.WIDE R10, R0, 0x4, R10 ;  /* 0x00000004000a7825 */ /* 0x008fe200078e020a */
[----:B------:R-:W-:Y:S02]  /*05e0*/  FSEL R6, R4, R13, P2 ;  /* 0x0000000d04067208 */ /* 0x000fe40001000000 */
[----:B------:R-:W-:Y:S01]  /*05f0*/  FSEL R7, R5, R12, P0 ;  /* 0x0000000c05077208 */ /* 0x000fe20000000000 */
[----:B------:R-:W-:Y:S04]  /*0600*/  STG.E.64 desc[UR4][R2.64], R4 ;  /* 0x0000000402007986 */ /* 0x000fe8000c101b04 */
[----:B------:R-:W-:Y:S01]  /*0610*/  STG.E.64 desc[UR4][R10.64], R6 ;  /* 0x000000060a007986 */ /* 0x000fe2000c101b04 */
[----:B------:R-:W-:Y:S05]  /*0620*/  EXIT ;  /* 0x000000000000794d */ /* 0x000fea0003800000 */
.L_x_0:
[----:B------:R-:W-:-:S00]  /*0630*/  BRA `(.L_x_0) ;  /* 0xfffffffc00fc7947 */ /* 0x000fc0000383ffff */
[----:B------:R-:W-:-:S00]  /*0640*/  NOP ;  /* 0x0000000000007918 */ /* 0x000fc00000000000 */
        /* <DEDUP_REMOVED lines=11> */
.L_x_1:


//--------------------- .nv.global.init           --------------------------
	.section	.nv.global.init,"aw",@progbits
.nv.global.init:
	.type		_$_str,@object
	.size		_$_str,(.L_0 - _$_str)
_$_str:
        /*0000*/ 	.byte	0x5f, 0x5f, 0x43, 0x55, 0x44, 0x41, 0x5f, 0x46, 0x54, 0x5a, 0x00
.L_0:


//--------------------- .nv.constant0.triton_poi_fused_add_convolution_elu_14 --------------------------
	.section	.nv.constant0.triton_poi_fused_add_convolution_elu_14,"a",@progbits
	.sectionflags	@""
	.align	4
.nv.constant0.triton_poi_fused_add_convolution_elu_14:
	.zero		572
